//
// Generated by NVIDIA NVVM Compiler
//
// Compiler Build ID: CL-36424714
// Cuda compilation tools, release 13.0, V13.0.88
// Based on NVVM 20.0.0
//

.version 9.0
.target sm_100
.address_size 64

	// .globl	_Z10mysgemm_v1iiifPfS_fS_

.visible .entry _Z10mysgemm_v1iiifPfS_fS_(
	.param .u32 _Z10mysgemm_v1iiifPfS_fS__param_0,
	.param .u32 _Z10mysgemm_v1iiifPfS_fS__param_1,
	.param .u32 _Z10mysgemm_v1iiifPfS_fS__param_2,
	.param .f32 _Z10mysgemm_v1iiifPfS_fS__param_3,
	.param .u64 .ptr .align 1 _Z10mysgemm_v1iiifPfS_fS__param_4,
	.param .u64 .ptr .align 1 _Z10mysgemm_v1iiifPfS_fS__param_5,
	.param .f32 _Z10mysgemm_v1iiifPfS_fS__param_6,
	.param .u64 .ptr .align 1 _Z10mysgemm_v1iiifPfS_fS__param_7
)
.maxntid 1024
{
	.reg .pred 	%p<13>;
	.reg .b32 	%r<46>;
	.reg .b32 	%f<73>;
	.reg .b64 	%rd<40>;

	ld.param.u32 	%r22, [_Z10mysgemm_v1iiifPfS_fS__param_0];
	ld.param.u32 	%r23, [_Z10mysgemm_v1iiifPfS_fS__param_1];
	ld.param.u32 	%r21, [_Z10mysgemm_v1iiifPfS_fS__param_2];
	ld.param.f32 	%f13, [_Z10mysgemm_v1iiifPfS_fS__param_3];
	ld.param.u64 	%rd5, [_Z10mysgemm_v1iiifPfS_fS__param_4];
	ld.param.u64 	%rd6, [_Z10mysgemm_v1iiifPfS_fS__param_5];
	ld.param.f32 	%f14, [_Z10mysgemm_v1iiifPfS_fS__param_6];
	ld.param.u64 	%rd4, [_Z10mysgemm_v1iiifPfS_fS__param_7];
	cvta.to.global.u64 	%rd1, %rd6;
	cvta.to.global.u64 	%rd2, %rd5;
	mov.u32 	%r24, %ctaid.x;
	mov.u32 	%r25, %ntid.x;
	mov.u32 	%r26, %tid.x;
	mad.lo.s32 	%r1, %r24, %r25, %r26;
	mov.u32 	%r27, %ctaid.y;
	mov.u32 	%r28, %ntid.y;
	mov.u32 	%r29, %tid.y;
	mad.lo.s32 	%r30, %r27, %r28, %r29;
	setp.ge.s32 	%p1, %r1, %r22;
	setp.ge.s32 	%p2, %r30, %r23;
	or.pred  	%p3, %p1, %p2;
	@%p3 bra 	$L__BB0_14;
	setp.lt.s32 	%p4, %r21, 1;
	mov.f32 	%f72, 0f00000000;
	@%p4 bra 	$L__BB0_13;
	mul.lo.s32 	%r3, %r21, %r1;
	and.b32  	%r4, %r21, 7;
	setp.lt.u32 	%p5, %r21, 8;
	mov.f32 	%f72, 0f00000000;
	mov.b32 	%r44, 0;
	@%p5 bra 	$L__BB0_5;
	and.b32  	%r44, %r21, 2147483640;
	neg.s32 	%r42, %r44;
	shl.b32 	%r7, %r23, 3;
	add.s64 	%rd3, %rd2, 16;
	mov.f32 	%f72, 0f00000000;
	mul.wide.s32 	%rd11, %r23, 4;
	mov.u32 	%r40, %r3;
	mov.u32 	%r41, %r30;
$L__BB0_4:
	.pragma "nounroll";
	mul.wide.s32 	%rd7, %r40, 4;
	add.s64 	%rd8, %rd3, %rd7;
	ld.global.f32 	%f19, [%rd8+-16];
	mul.wide.s32 	%rd9, %r41, 4;
	add.s64 	%rd10, %rd1, %rd9;
	ld.global.f32 	%f20, [%rd10];
	fma.rn.f32 	%f21, %f19, %f20, %f72;
	ld.global.f32 	%f22, [%rd8+-12];
	add.s64 	%rd12, %rd10, %rd11;
	ld.global.f32 	%f23, [%rd12];
	fma.rn.f32 	%f24, %f22, %f23, %f21;
	ld.global.f32 	%f25, [%rd8+-8];
	add.s64 	%rd13, %rd12, %rd11;
	ld.global.f32 	%f26, [%rd13];
	fma.rn.f32 	%f27, %f25, %f26, %f24;
	ld.global.f32 	%f28, [%rd8+-4];
	add.s64 	%rd14, %rd13, %rd11;
	ld.global.f32 	%f29, [%rd14];
	fma.rn.f32 	%f30, %f28, %f29, %f27;
	ld.global.f32 	%f31, [%rd8];
	add.s64 	%rd15, %rd14, %rd11;
	ld.global.f32 	%f32, [%rd15];
	fma.rn.f32 	%f33, %f31, %f32, %f30;
	ld.global.f32 	%f34, [%rd8+4];
	add.s64 	%rd16, %rd15, %rd11;
	ld.global.f32 	%f35, [%rd16];
	fma.rn.f32 	%f36, %f34, %f35, %f33;
	ld.global.f32 	%f37, [%rd8+8];
	add.s64 	%rd17, %rd16, %rd11;
	ld.global.f32 	%f38, [%rd17];
	fma.rn.f32 	%f39, %f37, %f38, %f36;
	ld.global.f32 	%f40, [%rd8+12];
	add.s64 	%rd18, %rd17, %rd11;
	ld.global.f32 	%f41, [%rd18];
	fma.rn.f32 	%f72, %f40, %f41, %f39;
	add.s32 	%r42, %r42, 8;
	add.s32 	%r41, %r41, %r7;
	add.s32 	%r40, %r40, 8;
	setp.ne.s32 	%p6, %r42, 0;
	@%p6 bra 	$L__BB0_4;
$L__BB0_5:
	setp.eq.s32 	%p7, %r4, 0;
	@%p7 bra 	$L__BB0_13;
	and.b32  	%r15, %r21, 3;
	setp.lt.u32 	%p8, %r4, 4;
	@%p8 bra 	$L__BB0_8;
	add.s32 	%r32, %r44, %r3;
	mul.wide.s32 	%rd19, %r32, 4;
	add.s64 	%rd20, %rd2, %rd19;
	ld.global.f32 	%f43, [%rd20];
	mad.lo.s32 	%r33, %r44, %r23, %r30;
	mul.wide.s32 	%rd21, %r33, 4;
	add.s64 	%rd22, %rd1, %rd21;
	ld.global.f32 	%f44, [%rd22];
	fma.rn.f32 	%f45, %f43, %f44, %f72;
	ld.global.f32 	%f46, [%rd20+4];
	mul.wide.s32 	%rd23, %r23, 4;
	add.s64 	%rd24, %rd22, %rd23;
	ld.global.f32 	%f47, [%rd24];
	fma.rn.f32 	%f48, %f46, %f47, %f45;
	ld.global.f32 	%f49, [%rd20+8];
	add.s64 	%rd25, %rd24, %rd23;
	ld.global.f32 	%f50, [%rd25];
	fma.rn.f32 	%f51, %f49, %f50, %f48;
	ld.global.f32 	%f52, [%rd20+12];
	add.s64 	%rd26, %rd25, %rd23;
	ld.global.f32 	%f53, [%rd26];
	fma.rn.f32 	%f72, %f52, %f53, %f51;
	add.s32 	%r44, %r44, 4;
$L__BB0_8:
	setp.eq.s32 	%p9, %r15, 0;
	@%p9 bra 	$L__BB0_13;
	setp.eq.s32 	%p10, %r15, 1;
	@%p10 bra 	$L__BB0_11;
	add.s32 	%r34, %r44, %r3;
	mul.wide.s32 	%rd27, %r34, 4;
	add.s64 	%rd28, %rd2, %rd27;
	ld.global.f32 	%f55, [%rd28];
	mad.lo.s32 	%r35, %r44, %r23, %r30;
	mul.wide.s32 	%rd29, %r35, 4;
	add.s64 	%rd30, %rd1, %rd29;
	ld.global.f32 	%f56, [%rd30];
	fma.rn.f32 	%f57, %f55, %f56, %f72;
	ld.global.f32 	%f58, [%rd28+4];
	mul.wide.s32 	%rd31, %r23, 4;
	add.s64 	%rd32, %rd30, %rd31;
	ld.global.f32 	%f59, [%rd32];
	fma.rn.f32 	%f72, %f58, %f59, %f57;
	add.s32 	%r44, %r44, 2;
$L__BB0_11:
	and.b32  	%r36, %r21, 1;
	setp.eq.b32 	%p11, %r36, 1;
	not.pred 	%p12, %p11;
	@%p12 bra 	$L__BB0_13;
	add.s32 	%r37, %r44, %r3;
	mul.wide.s32 	%rd33, %r37, 4;
	add.s64 	%rd34, %rd2, %rd33;
	ld.global.f32 	%f60, [%rd34];
	mad.lo.s32 	%r38, %r44, %r23, %r30;
	mul.wide.s32 	%rd35, %r38, 4;
	add.s64 	%rd36, %rd1, %rd35;
	ld.global.f32 	%f61, [%rd36];
	fma.rn.f32 	%f72, %f60, %f61, %f72;
$L__BB0_13:
	mad.lo.s32 	%r39, %r23, %r1, %r30;
	cvta.to.global.u64 	%rd37, %rd4;
	mul.wide.s32 	%rd38, %r39, 4;
	add.s64 	%rd39, %rd37, %rd38;
	ld.global.f32 	%f62, [%rd39];
	mul.f32 	%f63, %f14, %f62;
	fma.rn.f32 	%f64, %f13, %f72, %f63;
	st.global.f32 	[%rd39], %f64;
$L__BB0_14:
	ret;

}


// ===== COMPILED SASS (sm_100) =====

	.target	sm_100

	.elftype	@"ET_EXEC"


//--------------------- .note.nv.tkinfo           --------------------------
	.section	.note.nv.tkinfo,"",@"SHT_NOTE"
	.sectionflags	@"SHF_NOTE_NV_TKINFO"
	.tkinfo
        /*0018*/ 	.word	0x00000002
        /*0030*/ 	.string	""
        /*0030*/ 	.string	"ptxas"
        /*0030*/ 	.string	"Cuda compilation tools, release 13.0, V13.0.88"
        /*0030*/ 	.string	"Build cuda_13.0.r13.0/compiler.36424714_0"
        /*0030*/ 	.string	"-arch sm_100 -m 64 "



//--------------------- .note.nv.cuinfo           --------------------------
	.section	.note.nv.cuinfo,"",@"SHT_NOTE"
	.sectionflags	@"SHF_NOTE_NV_CUINFO"
        /*0018*/ 	.short	0x0002
        /*001a*/ 	.short	0x0064
        /*001c*/ 	.short	0x0082
	.zero		2


//--------------------- .nv.info                  --------------------------
	.section	.nv.info,"",@"SHT_CUDA_INFO"
	.align	4


	//----- nvinfo : EIATTR_REGCOUNT
	.align		4
        /*0000*/ 	.byte	0x04, 0x2f
        /*0002*/ 	.short	(.L_1 - .L_0)
	.align		4
.L_0:
        /*0004*/ 	.word	index@(_Z10mysgemm_v1iiifPfS_fS_)
        /*0008*/ 	.word	0x00000020


	//----- nvinfo : EIATTR_FRAME_SIZE
	.align		4
.L_1:
        /*000c*/ 	.byte	0x04, 0x11
        /*000e*/ 	.short	(.L_3 - .L_2)
	.align		4
.L_2:
        /*0010*/ 	.word	index@(_Z10mysgemm_v1iiifPfS_fS_)
        /*0014*/ 	.word	0x00000000


	//----- nvinfo : EIATTR_MIN_STACK_SIZE
	.align		4
.L_3:
        /*0018*/ 	.byte	0x04, 0x12
        /*001a*/ 	.short	(.L_5 - .L_4)
	.align		4
.L_4:
        /*001c*/ 	.word	index@(_Z10mysgemm_v1iiifPfS_fS_)
        /*0020*/ 	.word	0x00000000
.L_5:


//--------------------- .nv.compat                --------------------------
	.section	.nv.compat,"",@"SHT_CUDA_COMPAT_INFO"
	.align	4
        /*0000*/ 	.byte	0x02, 0x09, 0x00, 0x00, 0x02, 0x02, 0x01, 0x00, 0x02, 0x05, 0x05, 0x00, 0x03, 0x07, 0x01, 0x01
        /*0010*/ 	.byte	0x02, 0x03, 0x00, 0x00, 0x02, 0x06, 0x01, 0x00, 0x04, 0x0b, 0x08, 0x00, 0x09, 0x00, 0x00, 0x00
        /*0020*/ 	.byte	0x00, 0x00, 0x00, 0x00


//--------------------- .nv.info._Z10mysgemm_v1iiifPfS_fS_ --------------------------
	.section	.nv.info._Z10mysgemm_v1iiifPfS_fS_,"",@"SHT_CUDA_INFO"
	.sectionflags	@""
	.align	4


	//----- nvinfo : EIATTR_CUDA_API_VERSION
	.align		4
        /*0000*/ 	.byte	0x04, 0x37
        /*0002*/ 	.short	(.L_7 - .L_6)
.L_6:
        /*0004*/ 	.word	0x00000082


	//----- nvinfo : EIATTR_KPARAM_INFO
	.align		4
.L_7:
        /*0008*/ 	.byte	0x04, 0x17
        /*000a*/ 	.short	(.L_9 - .L_8)
.L_8:
        /*000c*/ 	.word	0x00000000
        /*0010*/ 	.short	0x0007
        /*0012*/ 	.short	0x0028
        /*0014*/ 	.byte	0x00, 0xf5, 0x21, 0x00


	//----- nvinfo : EIATTR_KPARAM_INFO
	.align		4
.L_9:
        /*0018*/ 	.byte	0x04, 0x17
        /*001a*/ 	.short	(.L_11 - .L_10)
.L_10:
        /*001c*/ 	.word	0x00000000
        /*0020*/ 	.short	0x0006
        /*0022*/ 	.short	0x0020
        /*0024*/ 	.byte	0x00, 0xf0, 0x11, 0x00


	//----- nvinfo : EIATTR_KPARAM_INFO
	.align		4
.L_11:
        /*0028*/ 	.byte	0x04, 0x17
        /*002a*/ 	.short	(.L_13 - .L_12)
.L_12:
        /*002c*/ 	.word	0x00000000
        /*0030*/ 	.short	0x0005
        /*0032*/ 	.short	0x0018
        /*0034*/ 	.byte	0x00, 0xf5, 0x21, 0x00


	//----- nvinfo : EIATTR_KPARAM_INFO
	.align		4
.L_13:
        /*0038*/ 	.byte	0x04, 0x17
        /*003a*/ 	.short	(.L_15 - .L_14)
.L_14:
        /*003c*/ 	.word	0x00000000
        /*0040*/ 	.short	0x0004
        /*0042*/ 	.short	0x0010
        /*0044*/ 	.byte	0x00, 0xf5, 0x21, 0x00


	//----- nvinfo : EIATTR_KPARAM_INFO
	.align		4
.L_15:
        /*0048*/ 	.byte	0x04, 0x17
        /*004a*/ 	.short	(.L_17 - .L_16)
.L_16:
        /*004c*/ 	.word	0x00000000
        /*0050*/ 	.short	0x0003
        /*0052*/ 	.short	0x000c
        /*0054*/ 	.byte	0x00, 0xf0, 0x11, 0x00


	//----- nvinfo : EIATTR_KPARAM_INFO
	.align		4
.L_17:
        /*0058*/ 	.byte	0x04, 0x17
        /*005a*/ 	.short	(.L_19 - .L_18)
.L_18:
        /*005c*/ 	.word	0x00000000
        /*0060*/ 	.short	0x0002
        /*0062*/ 	.short	0x0008
        /*0064*/ 	.byte	0x00, 0xf0, 0x11, 0x00


	//----- nvinfo : EIATTR_KPARAM_INFO
	.align		4
.L_19:
        /*0068*/ 	.byte	0x04, 0x17
        /*006a*/ 	.short	(.L_21 - .L_20)
.L_20:
        /*006c*/ 	.word	0x00000000
        /*0070*/ 	.short	0x0001
        /*0072*/ 	.short	0x0004
        /*0074*/ 	.byte	0x00, 0xf0, 0x11, 0x00


	//----- nvinfo : EIATTR_KPARAM_INFO
	.align		4
.L_21:
        /*0078*/ 	.byte	0x04, 0x17
        /*007a*/ 	.short	(.L_23 - .L_22)
.L_22:
        /*007c*/ 	.word	0x00000000
        /*0080*/ 	.short	0x0000
        /*0082*/ 	.short	0x0000
        /*0084*/ 	.byte	0x00, 0xf0, 0x11, 0x00


	//----- nvinfo : EIATTR_SPARSE_MMA_MASK
	.align		4
.L_23:
        /*0088*/ 	.byte	0x03, 0x50
        /*008a*/ 	.short	0x0000


	//----- nvinfo : EIATTR_MAXREG_COUNT
	.align		4
        /*008c*/ 	.byte	0x03, 0x1b
        /*008e*/ 	.short	0x0040


	//----- nvinfo : EIATTR_MERCURY_ISA_VERSION
	.align		4
        /*0090*/ 	.byte	0x03, 0x5f
        /*0092*/ 	.short	0x0101


	//----- nvinfo : EIATTR_VRC_CTA_INIT_COUNT
	.align		4
        /*0094*/ 	.byte	0x02, 0x4a
	.zero		1
	.zero		1


	//----- nvinfo : EIATTR_EXIT_INSTR_OFFSETS
	.align		4
        /*0098*/ 	.byte	0x04, 0x1c
        /*009a*/ 	.short	(.L_25 - .L_24)


	//   ....[0]....
.L_24:
        /*009c*/ 	.word	0x000000c0


	//   ....[1]....
        /*00a0*/ 	.word	0x00000890


	//----- nvinfo : EIATTR_MAX_THREADS
	.align		4
.L_25:
        /*00a4*/ 	.byte	0x04, 0x05
        /*00a6*/ 	.short	(.L_27 - .L_26)
.L_26:
        /*00a8*/ 	.word	0x00000400
        /*00ac*/ 	.word	0x00000001
        /*00b0*/ 	.word	0x00000001


	//----- nvinfo : EIATTR_CBANK_PARAM_SIZE
	.align		4
.L_27:
        /*00b4*/ 	.byte	0x03, 0x19
        /*00b6*/ 	.short	0x0030


	//----- nvinfo : EIATTR_PARAM_CBANK
	.align		4
        /*00b8*/ 	.byte	0x04, 0x0a
        /*00ba*/ 	.short	(.L_29 - .L_28)
	.align		4
.L_28:
        /*00bc*/ 	.word	index@(.nv.constant0._Z10mysgemm_v1iiifPfS_fS_)
        /*00c0*/ 	.short	0x0380
        /*00c2*/ 	.short	0x0030


	//----- nvinfo : EIATTR_SW_WAR
	.align		4
.L_29:
        /*00c4*/ 	.byte	0x04, 0x36
        /*00c6*/ 	.short	(.L_31 - .L_30)
.L_30:
        /*00c8*/ 	.word	0x00000008
.L_31:


//--------------------- .nv.callgraph             --------------------------
	.section	.nv.callgraph,"",@"SHT_CUDA_CALLGRAPH"
	.align	4
	.sectionentsize	8
	.align		4
        /*0000*/ 	.word	0x00000000
	.align		4
        /*0004*/ 	.word	0xffffffff
	.align		4
        /*0008*/ 	.word	0x00000000
	.align		4
        /*000c*/ 	.word	0xfffffffe
	.align		4
        /*0010*/ 	.word	0x00000000
	.align		4
        /*0014*/ 	.word	0xfffffffd
	.align		4
        /*0018*/ 	.word	0x00000000
	.align		4
        /*001c*/ 	.word	0xfffffffc


//--------------------- .text._Z10mysgemm_v1iiifPfS_fS_ --------------------------
	.section	.text._Z10mysgemm_v1iiifPfS_fS_,"ax",@progbits
	.align	128
        .global         _Z10mysgemm_v1iiifPfS_fS_
        .type           _Z10mysgemm_v1iiifPfS_fS_,@function
        .size           _Z10mysgemm_v1iiifPfS_fS_,(.L_x_5 - _Z10mysgemm_v1iiifPfS_fS_)
        .other          _Z10mysgemm_v1iiifPfS_fS_,@"STO_CUDA_ENTRY STV_DEFAULT"
_Z10mysgemm_v1iiifPfS_fS_:
.text._Z10mysgemm_v1iiifPfS_fS_:
[----:B------:R-:W-:Y:S01]  /*0000*/  LDC R1, c[0x0][0x37c] ;  /* 0x0000df00ff017b82 */ /* 0x000fe20000000800 */
[----:B------:R-:W0:Y:S07]  /*0010*/  S2R R7, SR_TID.Y ;  /* 0x0000000000077919 */ /* 0x000e2e0000002200 */
[----:B------:R-:W1:Y:S01]  /*0020*/  LDC R0, c[0x0][0x360] ;  /* 0x0000d800ff007b82 */ /* 0x000e620000000800 */
[----:B------:R-:W1:Y:S07]  /*0030*/  S2R R5, SR_TID.X ;  /* 0x0000000000057919 */ /* 0x000e6e0000002100 */
[----:B------:R-:W0:Y:S08]  /*0040*/  S2UR UR5, SR_CTAID.Y ;  /* 0x00000000000579c3 */ /* 0x000e300000002600 */
[----:B------:R-:W0:Y:S08]  /*0050*/  LDC R16, c[0x0][0x364] ;  /* 0x0000d900ff107b82 */ /* 0x000e300000000800 */
[----:B------:R-:W1:Y:S08]  /*0060*/  S2UR UR4, SR_CTAID.X ;  /* 0x00000000000479c3 */ /* 0x000e700000002500 */
[----:B------:R-:W2:Y:S01]  /*0070*/  LDC.64 R2, c[0x0][0x380] ;  /* 0x0000e000ff027b82 */ /* 0x000ea20000000a00 */
[----:B0-----:R-:W-:-:S02]  /*0080*/  IMAD R16, R16, UR5, R7 ;  /* 0x0000000510107c24 */ /* 0x001fc4000f8e0207 */
[----:B-1----:R-:W-:-:S03]  /*0090*/  IMAD R0, R0, UR4, R5 ;  /* 0x0000000400007c24 */ /* 0x002fc6000f8e0205 */
[----:B--2---:R-:W-:-:S04]  /*00a0*/  ISETP.GE.AND P0, PT, R16, R3, PT ;  /* 0x000000031000720c */ /* 0x004fc80003f06270 */
[----:B------:R-:W-:-:S13]  /*00b0*/  ISETP.GE.OR P0, PT, R0, R2, P0 ;  /* 0x000000020000720c */ /* 0x000fda0000706670 */
[----:B------:R-:W-:Y:S05]  /*00c0*/  @P0 EXIT ;  /* 0x000000000000094d */ /* 0x000fea0003800000 */
[----:B------:R-:W0:Y:S01]  /*00d0*/  LDC R17, c[0x0][0x388] ;  /* 0x0000e200ff117b82 */ /* 0x000e220000000800 */
[----:B------:R-:W1:Y:S01]  /*00e0*/  LDCU.64 UR6, c[0x0][0x358] ;  /* 0x00006b00ff0677ac */ /* 0x000e620008000a00 */
[----:B------:R-:W-:Y:S01]  /*00f0*/  HFMA2 R26, -RZ, RZ, 0, 0 ;  /* 0x00000000ff1a7431 */ /* 0x000fe200000001ff */
[----:B0-----:R-:W-:-:S13]  /*0100*/  ISETP.GE.AND P0, PT, R17, 0x1, PT ;  /* 0x000000011100780c */ /* 0x001fda0003f06270 */
[----:B-1----:R-:W-:Y:S05]  /*0110*/  @!P0 BRA `(.L_x_0) ;  /* 0x0000000400b88947 */ /* 0x002fea0003800000 */
[C---:B------:R-:W-:Y:S01]  /*0120*/  ISETP.GE.U32.AND P1, PT, R17.reuse, 0x8, PT ;  /* 0x000000081100780c */ /* 0x040fe20003f26070 */
[----:B------:R-:W-:Y:S01]  /*0130*/  IMAD R18, R0, R17, RZ ;  /* 0x0000001100127224 */ /* 0x000fe200078e02ff */
[----:B------:R-:W-:Y:S02]  /*0140*/  LOP3.LUT R25, R17, 0x7, RZ, 0xc0, !PT ;  /* 0x0000000711197812 */ /* 0x000fe400078ec0ff */
[----:B------:R-:W-:Y:S02]  /*0150*/  MOV R26, RZ ;  /* 0x000000ff001a7202 */ /* 0x000fe40000000f00 */
[----:B------:R-:W-:Y:S02]  /*0160*/  ISETP.NE.AND P0, PT, R25, RZ, PT ;  /* 0x000000ff1900720c */ /* 0x000fe40003f05270 */
[----:B------:R-:W-:-:S05]  /*0170*/  MOV R19, RZ ;  /* 0x000000ff00137202 */ /* 0x000fca0000000f00 */
[----:B------:R-:W-:Y:S06]  /*0180*/  @!P1 BRA `(.L_x_1) ;  /* 0x0000000000c49947 */ /* 0x000fec0003800000 */
[----:B------:R-:W0:Y:S01]  /*0190*/  LDCU.64 UR4, c[0x0][0x390] ;  /* 0x00007200ff0477ac */ /* 0x000e220008000a00 */
[----:B------:R-:W-:Y:S02]  /*01a0*/  LOP3.LUT R19, R17, 0x7ffffff8, RZ, 0xc0, !PT ;  /* 0x7ffffff811137812 */ /* 0x000fe400078ec0ff */
[----:B------:R-:W-:Y:S02]  /*01b0*/  MOV R26, RZ ;  /* 0x000000ff001a7202 */ /* 0x000fe40000000f00 */
[----:B------:R-:W-:Y:S02]  /*01c0*/  MOV R2, R18 ;  /* 0x0000001200027202 */ /* 0x000fe40000000f00 */
[----:B------:R-:W-:Y:S02]  /*01d0*/  MOV R22, R16 ;  /* 0x0000001000167202 */ /* 0x000fe40000000f00 */
[----:B------:R-:W-:Y:S01]  /*01e0*/  IADD3 R20, PT, PT, -R19, RZ, RZ ;  /* 0x000000ff13147210 */ /* 0x000fe20007ffe1ff */
[----:B0-----:R-:W-:-:S04]  /*01f0*/  UIADD3 UR4, UP0, UPT, UR4, 0x10, URZ ;  /* 0x0000001004047890 */ /* 0x001fc8000ff1e0ff */
[----:B------:R-:W-:-:S12]  /*0200*/  UIADD3.X UR5, UPT, UPT, URZ, UR5, URZ, UP0, !UPT ;  /* 0x00000005ff057290 */ /* 0x000fd800087fe4ff */
.L_x_2:
[----:B------:R-:W0:Y:S01]  /*0210*/  LDC.64 R14, c[0x0][0x398] ;  /* 0x0000e600ff0e7b82 */ /* 0x000e220000000a00 */
[----:B------:R-:W-:Y:S02]  /*0220*/  MOV R4, UR4 ;  /* 0x0000000400047c02 */ /* 0x000fe40008000f00 */
[----:B------:R-:W-:-:S03]  /*0230*/  MOV R5, UR5 ;  /* 0x0000000500057c02 */ /* 0x000fc60008000f00 */
[----:B------:R-:W-:-:S05]  /*0240*/  IMAD.WIDE R4, R2, 0x4, R4 ;  /* 0x0000000402047825 */ /* 0x000fca00078e0204 */
[----:B------:R-:W2:Y:S04]  /*0250*/  LDG.E R21, desc[UR6][R4.64+-0x10] ;  /* 0xfffff00604157981 */ /* 0x000ea8000c1e1900 */
[----:B------:R-:W3:Y:S04]  /*0260*/  LDG.E R23, desc[UR6][R4.64+-0xc] ;  /* 0xfffff40604177981 */ /* 0x000ee8000c1e1900 */
[----:B------:R-:W4:Y:S01]  /*0270*/  LDG.E R29, desc[UR6][R4.64+-0x8] ;  /* 0xfffff806041d7981 */ /* 0x000f22000c1e1900 */
[----:B0-----:R-:W-:-:S05]  /*0280*/  IMAD.WIDE R14, R22, 0x4, R14 ;  /* 0x00000004160e7825 */ /* 0x001fca00078e020e */
[----:B------:R0:W2:Y:S01]  /*0290*/  LDG.E R24, desc[UR6][R14.64] ;  /* 0x000000060e187981 */ /* 0x0000a2000c1e1900 */
[----:B------:R-:W-:-:S04]  /*02a0*/  IMAD.WIDE R12, R3, 0x4, R14 ;  /* 0x00000004030c7825 */ /* 0x000fc800078e020e */
[C---:B------:R-:W-:Y:S02]  /*02b0*/  IMAD.WIDE R6, R3.reuse, 0x4, R12 ;  /* 0x0000000403067825 */ /* 0x040fe400078e020c */
[----:B------:R-:W3:Y:S02]  /*02c0*/  LDG.E R12, desc[UR6][R12.64] ;  /* 0x000000060c0c7981 */ /* 0x000ee4000c1e1900 */
[C---:B------:R-:W-:Y:S02]  /*02d0*/  IMAD.WIDE R8, R3.reuse, 0x4, R6 ;  /* 0x0000000403087825 */ /* 0x040fe400078e0206 */
[----:B------:R1:W4:Y:S02]  /*02e0*/  LDG.E R28, desc[UR6][R6.64] ;  /* 0x00000006061c7981 */ /* 0x000324000c1e1900 */
[C---:B------:R-:W-:Y:S02]  /*02f0*/  IMAD.WIDE R10, R3.reuse, 0x4, R8 ;  /* 0x00000004030a7825 */ /* 0x040fe400078e0208 */
[----:B------:R-:W5:Y:S02]  /*0300*/  LDG.E R8, desc[UR6][R8.64] ;  /* 0x0000000608087981 */ /* 0x000f64000c1e1900 */
[----:B0-----:R-:W-:-:S05]  /*0310*/  IMAD.WIDE R14, R3, 0x4, R10 ;  /* 0x00000004030e7825 */ /* 0x001fca00078e020a */
[----:B------:R-:W5:Y:S04]  /*0320*/  LDG.E R13, desc[UR6][R14.64] ;  /* 0x000000060e0d7981 */ /* 0x000f68000c1e1900 */
[----:B------:R-:W5:Y:S04]  /*0330*/  LDG.E R9, desc[UR6][R10.64] ;  /* 0x000000060a097981 */ /* 0x000f68000c1e1900 */
[----:B------:R-:W5:Y:S04]  /*0340*/  LDG.E R11, desc[UR6][R4.64+-0x4] ;  /* 0xfffffc06040b7981 */ /* 0x000f68000c1e1900 */
[----:B------:R-:W5:Y:S01]  /*0350*/  LDG.E R10, desc[UR6][R4.64+0x8] ;  /* 0x00000806040a7981 */ /* 0x000f62000c1e1900 */
[----:B--2---:R-:W-:Y:S01]  /*0360*/  FFMA R24, R21, R24, R26 ;  /* 0x0000001815187223 */ /* 0x004fe2000000001a */
[----:B------:R-:W-:-:S02]  /*0370*/  IMAD.WIDE R26, R3, 0x4, R14 ;  /* 0x00000004031a7825 */ /* 0x000fc400078e020e */
[----:B------:R-:W2:Y:S04]  /*0380*/  LDG.E R21, desc[UR6][R4.64] ;  /* 0x0000000604157981 */ /* 0x000ea8000c1e1900 */
[----:B------:R-:W2:Y:S01]  /*0390*/  LDG.E R14, desc[UR6][R4.64+0x4] ;  /* 0x00000406040e7981 */ /* 0x000ea2000c1e1900 */
[----:B-1----:R-:W-:-:S03]  /*03a0*/  IMAD.WIDE R6, R3, 0x4, R26 ;  /* 0x0000000403067825 */ /* 0x002fc600078e021a */
[----:B------:R-:W2:Y:S04]  /*03b0*/  LDG.E R15, desc[UR6][R4.64+0xc] ;  /* 0x00000c06040f7981 */ /* 0x000ea8000c1e1900 */
[----:B------:R-:W2:Y:S04]  /*03c0*/  LDG.E R6, desc[UR6][R6.64] ;  /* 0x0000000606067981 */ /* 0x000ea8000c1e1900 */
[----:B------:R-:W2:Y:S01]  /*03d0*/  LDG.E R5, desc[UR6][R26.64] ;  /* 0x000000061a057981 */ /* 0x000ea2000c1e1900 */
[----:B---3--:R-:W-:Y:S01]  /*03e0*/  FFMA R12, R23, R12, R24 ;  /* 0x0000000c170c7223 */ /* 0x008fe20000000018 */
[----:B------:R-:W-:-:S03]  /*03f0*/  IADD3 R20, PT, PT, R20, 0x8, RZ ;  /* 0x0000000814147810 */ /* 0x000fc60007ffe0ff */
[----:B----4-:R-:W-:Y:S01]  /*0400*/  FFMA R12, R29, R28, R12 ;  /* 0x0000001c1d0c7223 */ /* 0x010fe2000000000c */
[----:B------:R-:W-:Y:S02]  /*0410*/  ISETP.NE.AND P1, PT, R20, RZ, PT ;  /* 0x000000ff1400720c */ /* 0x000fe40003f25270 */
[----:B------:R-:W-:Y:S01]  /*0420*/  LEA R22, R3, R22, 0x3 ;  /* 0x0000001603167211 */ /* 0x000fe200078e18ff */
[----:B-----5:R-:W-:Y:S01]  /*0430*/  FFMA R8, R11, R8, R12 ;  /* 0x000000080b087223 */ /* 0x020fe2000000000c */
[----:B------:R-:W-:-:S03]  /*0440*/  IADD3 R2, PT, PT, R2, 0x8, RZ ;  /* 0x0000000802027810 */ /* 0x000fc60007ffe0ff */
[----:B--2---:R-:W-:-:S04]  /*0450*/  FFMA R9, R21, R9, R8 ;  /* 0x0000000915097223 */ /* 0x004fc80000000008 */
[----:B------:R-:W-:-:S04]  /*0460*/  FFMA R9, R14, R13, R9 ;  /* 0x0000000d0e097223 */ /* 0x000fc80000000009 */
[----:B------:R-:W-:-:S04]  /*0470*/  FFMA R10, R10, R5, R9 ;  /* 0x000000050a0a7223 */ /* 0x000fc80000000009 */
[----:B------:R-:W-:Y:S01]  /*0480*/  FFMA R26, R15, R6, R10 ;  /* 0x000000060f1a7223 */ /* 0x000fe2000000000a */
[----:B------:R-:W-:Y:S06]  /*0490*/  @P1 BRA `(.L_x_2) ;  /* 0xfffffffc005c1947 */ /* 0x000fec000383ffff */
.L_x_1:
[----:B------:R-:W-:Y:S05]  /*04a0*/  @!P0 BRA `(.L_x_0) ;  /* 0x0000000000d48947 */ /* 0x000fea0003800000 */
[----:B------:R-:W-:Y:S02]  /*04b0*/  ISETP.GE.U32.AND P0, PT, R25, 0x4, PT ;  /* 0x000000041900780c */ /* 0x000fe40003f06070 */
[----:B------:R-:W-:-:S04]  /*04c0*/  LOP3.LUT R2, R17, 0x3, RZ, 0xc0, !PT ;  /* 0x0000000311027812 */ /* 0x000fc800078ec0ff */
[----:B------:R-:W-:-:S07]  /*04d0*/  ISETP.NE.AND P1, PT, R2, RZ, PT ;  /* 0x000000ff0200720c */ /* 0x000fce0003f25270 */
[----:B------:R-:W-:Y:S06]  /*04e0*/  @!P0 BRA `(.L_x_3) ;  /* 0x0000000000588947 */ /* 0x000fec0003800000 */
[----:B------:R-:W0:Y:S01]  /*04f0*/  LDC.64 R10, c[0x0][0x398] ;  /* 0x0000e600ff0a7b82 */ /* 0x000e220000000a00 */
[----:B------:R-:W-:Y:S01]  /*0500*/  IMAD R9, R19, R3, R16 ;  /* 0x0000000313097224 */ /* 0x000fe200078e0210 */
[----:B------:R-:W-:-:S06]  /*0510*/  IADD3 R7, PT, PT, R18, R19, RZ ;  /* 0x0000001312077210 */ /* 0x000fcc0007ffe0ff */
[----:B------:R-:W1:Y:S01]  /*0520*/  LDC.64 R4, c[0x0][0x390] ;  /* 0x0000e400ff047b82 */ /* 0x000e620000000a00 */
[----:B0-----:R-:W-:-:S04]  /*0530*/  IMAD.WIDE R10, R9, 0x4, R10 ;  /* 0x00000004090a7825 */ /* 0x001fc800078e020a */
[----:B------:R-:W-:Y:S02]  /*0540*/  IMAD.WIDE R12, R3, 0x4, R10 ;  /* 0x00000004030c7825 */ /* 0x000fe400078e020a */
[----:B------:R-:W2:Y:S02]  /*0550*/  LDG.E R10, desc[UR6][R10.64] ;  /* 0x000000060a0a7981 */ /* 0x000ea4000c1e1900 */
[----:B-1----:R-:W-:-:S04]  /*0560*/  IMAD.WIDE R4, R7, 0x4, R4 ;  /* 0x0000000407047825 */ /* 0x002fc800078e0204 */
[C---:B------:R-:W-:Y:S01]  /*0570*/  IMAD.WIDE R6, R3.reuse, 0x4, R12 ;  /* 0x0000000403067825 */ /* 0x040fe200078e020c */
[----:B------:R-:W2:Y:S04]  /*0580*/  LDG.E R15, desc[UR6][R4.64] ;  /* 0x00000006040f7981 */ /* 0x000ea8000c1e1900 */
[----:B------:R-:W3:Y:S01]  /*0590*/  LDG.E R12, desc[UR6][R12.64] ;  /* 0x000000060c0c7981 */ /* 0x000ee2000c1e1900 */
[----:B------:R-:W-:-:S03]  /*05a0*/  IMAD.WIDE R8, R3, 0x4, R6 ;  /* 0x0000000403087825 */ /* 0x000fc600078e0206 */
[----:B------:R-:W3:Y:S04]  /*05b0*/  LDG.E R14, desc[UR6][R4.64+0x4] ;  /* 0x00000406040e7981 */ /* 0x000ee8000c1e1900 */
[----:B------:R-:W4:Y:S04]  /*05c0*/  LDG.E R20, desc[UR6][R6.64] ;  /* 0x0000000606147981 */ /* 0x000f28000c1e1900 */
[----:B------:R-:W4:Y:S04]  /*05d0*/  LDG.E R21, desc[UR6][R4.64+0x8] ;  /* 0x0000080604157981 */ /* 0x000f28000c1e1900 */
[----:B------:R-:W5:Y:S04]  /*05e0*/  LDG.E R23, desc[UR6][R4.64+0xc] ;  /* 0x00000c0604177981 */ /* 0x000f68000c1e1900 */
[----:B------:R-:W5:Y:S01]  /*05f0*/  LDG.E R8, desc[UR6][R8.64] ;  /* 0x0000000608087981 */ /* 0x000f62000c1e1900 */
[----:B------:R-:W-:Y:S01]  /*0600*/  IADD3 R19, PT, PT, R19, 0x4, RZ ;  /* 0x0000000413137810 */ /* 0x000fe20007ffe0ff */
[----:B--2---:R-:W-:-:S04]  /*0610*/  FFMA R15, R15, R10, R26 ;  /* 0x0000000a0f0f7223 */ /* 0x004fc8000000001a */
[----:B---3--:R-:W-:-:S04]  /*0620*/  FFMA R14, R14, R12, R15 ;  /* 0x0000000c0e0e7223 */ /* 0x008fc8000000000f */
[----:B----4-:R-:W-:-:S04]  /*0630*/  FFMA R14, R21, R20, R14 ;  /* 0x00000014150e7223 */ /* 0x010fc8000000000e */
[----:B-----5:R-:W-:-:S07]  /*0640*/  FFMA R26, R23, R8, R14 ;  /* 0x00000008171a7223 */ /* 0x020fce000000000e */
.L_x_3:
[----:B------:R-:W-:Y:S05]  /*0650*/  @!P1 BRA `(.L_x_0) ;  /* 0x0000000000689947 */ /* 0x000fea0003800000 */
[----:B------:R-:W0:Y:S01]  /*0660*/  LDC.64 R10, c[0x0][0x398] ;  /* 0x0000e600ff0a7b82 */ /* 0x000e220000000a00 */
[----:B------:R-:W-:Y:S02]  /*0670*/  ISETP.NE.AND P0, PT, R2, 0x1, PT ;  /* 0x000000010200780c */ /* 0x000fe40003f05270 */
[----:B------:R-:W-:-:S04]  /*0680*/  LOP3.LUT R17, R17, 0x1, RZ, 0xc0, !PT ;  /* 0x0000000111117812 */ /* 0x000fc800078ec0ff */
[----:B------:R-:W-:Y:S01]  /*0690*/  ISETP.NE.U32.AND P1, PT, R17, 0x1, PT ;  /* 0x000000011100780c */ /* 0x000fe20003f25070 */
[----:B------:R-:W1:Y:S06]  /*06a0*/  LDC.64 R8, c[0x0][0x390] ;  /* 0x0000e400ff087b82 */ /* 0x000e6c0000000a00 */
[C---:B------:R-:W-:Y:S01]  /*06b0*/  @P0 IMAD R15, R19.reuse, R3, R16 ;  /* 0x00000003130f0224 */ /* 0x040fe200078e0210 */
[----:B------:R-:W-:Y:S01]  /*06c0*/  @P0 IADD3 R13, PT, PT, R18, R19, RZ ;  /* 0x00000013120d0210 */ /* 0x000fe20007ffe0ff */
[----:B------:R-:W2:Y:S01]  /*06d0*/  LDC.64 R6, c[0x0][0x390] ;  /* 0x0000e400ff067b82 */ /* 0x000ea20000000a00 */
[----:B------:R-:W-:-:S07]  /*06e0*/  @P0 IADD3 R19, PT, PT, R19, 0x2, RZ ;  /* 0x0000000213130810 */ /* 0x000fce0007ffe0ff */
[----:B------:R-:W3:Y:S01]  /*06f0*/  LDC.64 R4, c[0x0][0x398] ;  /* 0x0000e600ff047b82 */ /* 0x000ee20000000a00 */
[----:B0-----:R-:W-:Y:S01]  /*0700*/  @P0 IMAD.WIDE R10, R15, 0x4, R10 ;  /* 0x000000040f0a0825 */ /* 0x001fe200078e020a */
[----:B------:R-:W-:-:S03]  /*0710*/  @!P1 IADD3 R15, PT, PT, R18, R19, RZ ;  /* 0x00000013120f9210 */ /* 0x000fc60007ffe0ff */
[----:B------:R-:W-:Y:S01]  /*0720*/  @!P1 IMAD R19, R19, R3, R16 ;  /* 0x0000000313139224 */ /* 0x000fe200078e0210 */
[----:B------:R-:W4:Y:S01]  /*0730*/  @P0 LDG.E R2, desc[UR6][R10.64] ;  /* 0x000000060a020981 */ /* 0x000f22000c1e1900 */
[----:B-1----:R-:W-:-:S04]  /*0740*/  @P0 IMAD.WIDE R8, R13, 0x4, R8 ;  /* 0x000000040d080825 */ /* 0x002fc800078e0208 */
[----:B------:R-:W-:Y:S01]  /*0750*/  @P0 IMAD.WIDE R12, R3, 0x4, R10 ;  /* 0x00000004030c0825 */ /* 0x000fe200078e020a */
[----:B------:R-:W4:Y:S03]  /*0760*/  @P0 LDG.E R17, desc[UR6][R8.64] ;  /* 0x0000000608110981 */ /* 0x000f26000c1e1900 */
[----:B--2---:R-:W-:Y:S01]  /*0770*/  @!P1 IMAD.WIDE R6, R15, 0x4, R6 ;  /* 0x000000040f069825 */ /* 0x004fe200078e0206 */
[----:B------:R-:W2:Y:S04]  /*0780*/  @P0 LDG.E R21, desc[UR6][R8.64+0x4] ;  /* 0x0000040608150981 */ /* 0x000ea8000c1e1900 */
[----:B------:R-:W2:Y:S01]  /*0790*/  @P0 LDG.E R12, desc[UR6][R12.64] ;  /* 0x000000060c0c0981 */ /* 0x000ea2000c1e1900 */
[----:B---3--:R-:W-:-:S03]  /*07a0*/  @!P1 IMAD.WIDE R4, R19, 0x4, R4 ;  /* 0x0000000413049825 */ /* 0x008fc600078e0204 */
[----:B------:R-:W3:Y:S04]  /*07b0*/  @!P1 LDG.E R7, desc[UR6][R6.64] ;  /* 0x0000000606079981 */ /* 0x000ee8000c1e1900 */
[----:B------:R-:W3:Y:S01]  /*07c0*/  @!P1 LDG.E R4, desc[UR6][R4.64] ;  /* 0x0000000604049981 */ /* 0x000ee2000c1e1900 */
[----:B----4-:R-:W-:-:S04]  /*07d0*/  @P0 FFMA R2, R17, R2, R26 ;  /* 0x0000000211020223 */ /* 0x010fc8000000001a */
[----:B--2---:R-:W-:-:S04]  /*07e0*/  @P0 FFMA R26, R21, R12, R2 ;  /* 0x0000000c151a0223 */ /* 0x004fc80000000002 */
[----:B---3--:R-:W-:-:S07]  /*07f0*/  @!P1 FFMA R26, R7, R4, R26 ;  /* 0x00000004071a9223 */ /* 0x008fce000000001a */
.L_x_0:
[----:B------:R-:W0:Y:S01]  /*0800*/  LDC.64 R4, c[0x0][0x3a8] ;  /* 0x0000ea00ff047b82 */ /* 0x000e220000000a00 */
[----:B------:R-:W-:Y:S01]  /*0810*/  IMAD R3, R0, R3, R16 ;  /* 0x0000000300037224 */ /* 0x000fe200078e0210 */
[----:B------:R-:W1:Y:S01]  /*0820*/  LDCU UR4, c[0x0][0x3a0] ;  /* 0x00007400ff0477ac */ /* 0x000e620008000800 */
[----:B------:R-:W2:Y:S02]  /*0830*/  LDCU UR5, c[0x0][0x38c] ;  /* 0x00007180ff0577ac */ /* 0x000ea40008000800 */
[----:B0-----:R-:W-:-:S05]  /*0840*/  IMAD.WIDE R2, R3, 0x4, R4 ;  /* 0x0000000403027825 */ /* 0x001fca00078e0204 */
[----:B------:R-:W1:Y:S02]  /*0850*/  LDG.E R0, desc[UR6][R2.64] ;  /* 0x0000000602007981 */ /* 0x000e64000c1e1900 */
[----:B-1----:R-:W-:-:S04]  /*0860*/  FMUL R5, R0, UR4 ;  /* 0x0000000400057c20 */ /* 0x002fc80008400000 */
[----:B--2---:R-:W-:-:S05]  /*0870*/  FFMA R5, R26, UR5, R5 ;  /* 0x000000051a057c23 */ /* 0x004fca0008000005 */
[----:B------:R-:W-:Y:S01]  /*0880*/  STG.E desc[UR6][R2.64], R5 ;  /* 0x0000000502007986 */ /* 0x000fe2000c101906 */
[----:B------:R-:W-:Y:S05]  /*0890*/  EXIT ;  /* 0x000000000000794d */ /* 0x000fea0003800000 */
.L_x_4:
[----:B------:R-:W-:-:S00]  /*08a0*/  BRA `(.L_x_4) ;  /* 0xfffffffc00fc7947 */ /* 0x000fc0000383ffff */
[----:B------:R-:W-:-:S00]  /*08b0*/  NOP ;  /* 0x0000000000007918 */ /* 0x000fc00000000000 */
        /* <DEDUP_REMOVED lines=12> */
.L_x_5:


//--------------------- .nv.shared.reserved.0     --------------------------
	.section	.nv.shared.reserved.0,"aw",@nobits
	.weak		__nv_reservedSMEM_offset_0_alias
	.size		__nv_reservedSMEM_offset_0_alias, 0, 64
	.other		__nv_reservedSMEM_offset_0_alias,@"STO_CUDA_RESERVED_SHARED STV_DEFAULT"
__nv_reservedSMEM_offset_0_alias:
	.zero		0
	.zero		64


//--------------------- .nv.constant0._Z10mysgemm_v1iiifPfS_fS_ --------------------------
	.section	.nv.constant0._Z10mysgemm_v1iiifPfS_fS_,"a",@progbits
	.sectionflags	@""
	.align	4
.nv.constant0._Z10mysgemm_v1iiifPfS_fS_:
	.zero		944


//--------------------- SYMBOLS --------------------------

	.type		.nv.reservedSmem.offset0,@object
	.size		.nv.reservedSmem.offset0,0x4
